//
// Generated by NVIDIA NVVM Compiler
//
// Compiler Build ID: CL-36424714
// Cuda compilation tools, release 13.0, V13.0.88
// Based on NVVM 20.0.0
//

.version 9.0
.target sm_100
.address_size 64

	// .globl	default_function_kernel

.visible .entry default_function_kernel(
	.param .u64 .ptr .align 1 default_function_kernel_param_0,
	.param .u64 .ptr .align 1 default_function_kernel_param_1
)
.maxntid 32
{
	.reg .pred 	%p<2>;
	.reg .b32 	%r<8>;
	.reg .b32 	%f<3>;
	.reg .b64 	%rd<8>;

	ld.param.u64 	%rd1, [default_function_kernel_param_0];
	ld.param.u64 	%rd2, [default_function_kernel_param_1];
	mov.u32 	%r1, %ctaid.x;
	shl.b32 	%r3, %r1, 2;
	mov.u32 	%r2, %tid.x;
	shr.u32 	%r4, %r2, 3;
	or.b32  	%r5, %r3, %r4;
	setp.gt.u32 	%p1, %r5, 186;
	@%p1 bra 	$L__BB0_2;
	cvta.to.global.u64 	%rd3, %rd2;
	cvta.to.global.u64 	%rd4, %rd1;
	shl.b32 	%r6, %r1, 5;
	or.b32  	%r7, %r6, %r2;
	mul.wide.u32 	%rd5, %r7, 4;
	add.s64 	%rd6, %rd3, %rd5;
	ld.global.nc.f32 	%f1, [%rd6];
	cvt.rpi.f32.f32 	%f2, %f1;
	add.s64 	%rd7, %rd4, %rd5;
	st.global.f32 	[%rd7], %f2;
$L__BB0_2:
	ret;

}


// ===== COMPILED SASS (sm_100) =====

	.target	sm_100

	.elftype	@"ET_EXEC"


//--------------------- .note.nv.tkinfo           --------------------------
	.section	.note.nv.tkinfo,"",@"SHT_NOTE"
	.sectionflags	@"SHF_NOTE_NV_TKINFO"
	.tkinfo
        /*0018*/ 	.word	0x00000002
        /*0030*/ 	.string	""
        /*0030*/ 	.string	"ptxas"
        /*0030*/ 	.string	"Cuda compilation tools, release 13.0, V13.0.88"
        /*0030*/ 	.string	"Build cuda_13.0.r13.0/compiler.36424714_0"
        /*0030*/ 	.string	"-arch sm_100 -m 64 "



//--------------------- .note.nv.cuinfo           --------------------------
	.section	.note.nv.cuinfo,"",@"SHT_NOTE"
	.sectionflags	@"SHF_NOTE_NV_CUINFO"
        /*0018*/ 	.short	0x0002
        /*001a*/ 	.short	0x0064
        /*001c*/ 	.short	0x0082
	.zero		2


//--------------------- .nv.info                  --------------------------
	.section	.nv.info,"",@"SHT_CUDA_INFO"
	.align	4


	//----- nvinfo : EIATTR_REGCOUNT
	.align		4
        /*0000*/ 	.byte	0x04, 0x2f
        /*0002*/ 	.short	(.L_1 - .L_0)
	.align		4
.L_0:
        /*0004*/ 	.word	index@(default_function_kernel)
        /*0008*/ 	.word	0x0000000c


	//----- nvinfo : EIATTR_FRAME_SIZE
	.align		4
.L_1:
        /*000c*/ 	.byte	0x04, 0x11
        /*000e*/ 	.short	(.L_3 - .L_2)
	.align		4
.L_2:
        /*0010*/ 	.word	index@(default_function_kernel)
        /*0014*/ 	.word	0x00000000


	//----- nvinfo : EIATTR_MIN_STACK_SIZE
	.align		4
.L_3:
        /*0018*/ 	.byte	0x04, 0x12
        /*001a*/ 	.short	(.L_5 - .L_4)
	.align		4
.L_4:
        /*001c*/ 	.word	index@(default_function_kernel)
        /*0020*/ 	.word	0x00000000
.L_5:


//--------------------- .nv.compat                --------------------------
	.section	.nv.compat,"",@"SHT_CUDA_COMPAT_INFO"
	.align	4
        /*0000*/ 	.byte	0x02, 0x09, 0x00, 0x00, 0x02, 0x02, 0x01, 0x00, 0x02, 0x05, 0x05, 0x00, 0x03, 0x07, 0x01, 0x01
        /*0010*/ 	.byte	0x02, 0x03, 0x00, 0x00, 0x02, 0x06, 0x01, 0x00, 0x04, 0x0b, 0x08, 0x00, 0x09, 0x00, 0x00, 0x00
        /*0020*/ 	.byte	0x00, 0x00, 0x00, 0x00


//--------------------- .nv.info.default_function_kernel --------------------------
	.section	.nv.info.default_function_kernel,"",@"SHT_CUDA_INFO"
	.sectionflags	@""
	.align	4


	//----- nvinfo : EIATTR_CUDA_API_VERSION
	.align		4
        /*0000*/ 	.byte	0x04, 0x37
        /*0002*/ 	.short	(.L_7 - .L_6)
.L_6:
        /*0004*/ 	.word	0x00000082


	//----- nvinfo : EIATTR_KPARAM_INFO
	.align		4
.L_7:
        /*0008*/ 	.byte	0x04, 0x17
        /*000a*/ 	.short	(.L_9 - .L_8)
.L_8:
        /*000c*/ 	.word	0x00000000
        /*0010*/ 	.short	0x0001
        /*0012*/ 	.short	0x0008
        /*0014*/ 	.byte	0x00, 0xf5, 0x21, 0x00


	//----- nvinfo : EIATTR_KPARAM_INFO
	.align		4
.L_9:
        /*0018*/ 	.byte	0x04, 0x17
        /*001a*/ 	.short	(.L_11 - .L_10)
.L_10:
        /*001c*/ 	.word	0x00000000
        /*0020*/ 	.short	0x0000
        /*0022*/ 	.short	0x0000
        /*0024*/ 	.byte	0x00, 0xf5, 0x21, 0x00


	//----- nvinfo : EIATTR_SPARSE_MMA_MASK
	.align		4
.L_11:
        /*0028*/ 	.byte	0x03, 0x50
        /*002a*/ 	.short	0x0000


	//----- nvinfo : EIATTR_MAXREG_COUNT
	.align		4
        /*002c*/ 	.byte	0x03, 0x1b
        /*002e*/ 	.short	0x00ff


	//----- nvinfo : EIATTR_MERCURY_ISA_VERSION
	.align		4
        /*0030*/ 	.byte	0x03, 0x5f
        /*0032*/ 	.short	0x0101


	//----- nvinfo : EIATTR_VRC_CTA_INIT_COUNT
	.align		4
        /*0034*/ 	.byte	0x02, 0x4a
	.zero		1
	.zero		1


	//----- nvinfo : EIATTR_EXIT_INSTR_OFFSETS
	.align		4
        /*0038*/ 	.byte	0x04, 0x1c
        /*003a*/ 	.short	(.L_13 - .L_12)


	//   ....[0]....
.L_12:
        /*003c*/ 	.word	0x00000070


	//   ....[1]....
        /*0040*/ 	.word	0x00000120


	//----- nvinfo : EIATTR_MAX_THREADS
	.align		4
.L_13:
        /*0044*/ 	.byte	0x04, 0x05
        /*0046*/ 	.short	(.L_15 - .L_14)
.L_14:
        /*0048*/ 	.word	0x00000020
        /*004c*/ 	.word	0x00000001
        /*0050*/ 	.word	0x00000001


	//----- nvinfo : EIATTR_CBANK_PARAM_SIZE
	.align		4
.L_15:
        /*0054*/ 	.byte	0x03, 0x19
        /*0056*/ 	.short	0x0010


	//----- nvinfo : EIATTR_PARAM_CBANK
	.align		4
        /*0058*/ 	.byte	0x04, 0x0a
        /*005a*/ 	.short	(.L_17 - .L_16)
	.align		4
.L_16:
        /*005c*/ 	.word	index@(.nv.constant0.default_function_kernel)
        /*0060*/ 	.short	0x0380
        /*0062*/ 	.short	0x0010


	//----- nvinfo : EIATTR_SW_WAR
	.align		4
.L_17:
        /*0064*/ 	.byte	0x04, 0x36
        /*0066*/ 	.short	(.L_19 - .L_18)
.L_18:
        /*0068*/ 	.word	0x00000008
.L_19:


//--------------------- .nv.callgraph             --------------------------
	.section	.nv.callgraph,"",@"SHT_CUDA_CALLGRAPH"
	.align	4
	.sectionentsize	8
	.align		4
        /*0000*/ 	.word	0x00000000
	.align		4
        /*0004*/ 	.word	0xffffffff
	.align		4
        /*0008*/ 	.word	0x00000000
	.align		4
        /*000c*/ 	.word	0xfffffffe
	.align		4
        /*0010*/ 	.word	0x00000000
	.align		4
        /*0014*/ 	.word	0xfffffffd
	.align		4
        /*0018*/ 	.word	0x00000000
	.align		4
        /*001c*/ 	.word	0xfffffffc


//--------------------- .text.default_function_kernel --------------------------
	.section	.text.default_function_kernel,"ax",@progbits
	.align	128
        .global         default_function_kernel
        .type           default_function_kernel,@function
        .size           default_function_kernel,(.L_x_1 - default_function_kernel)
        .other          default_function_kernel,@"STO_CUDA_ENTRY STV_DEFAULT"
default_function_kernel:
.text.default_function_kernel:
[----:B------:R-:W-:Y:S01]  /*0000*/  LDC R1, c[0x0][0x37c] ;  /* 0x0000df00ff017b82 */ /* 0x000fe20000000800 */
[----:B------:R-:W0:Y:S07]  /*0010*/  S2R R7, SR_TID.X ;  /* 0x0000000000077919 */ /* 0x000e2e0000002100 */
[----:B------:R-:W1:Y:S02]  /*0020*/  S2UR UR5, SR_CTAID.X ;  /* 0x00000000000579c3 */ /* 0x000e640000002500 */
[----:B-1----:R-:W-:Y:S01]  /*0030*/  USHF.L.U32 UR4, UR5, 0x2, URZ ;  /* 0x0000000205047899 */ /* 0x002fe200080006ff */
[----:B0-----:R-:W-:-:S05]  /*0040*/  SHF.R.U32.HI R0, RZ, 0x3, R7 ;  /* 0x00000003ff007819 */ /* 0x001fca0000011607 */
[----:B------:R-:W-:-:S04]  /*0050*/  LOP3.LUT R0, R0, UR4, RZ, 0xfc, !PT ;  /* 0x0000000400007c12 */ /* 0x000fc8000f8efcff */
[----:B------:R-:W-:-:S13]  /*0060*/  ISETP.GT.U32.AND P0, PT, R0, 0xba, PT ;  /* 0x000000ba0000780c */ /* 0x000fda0003f04070 */
[----:B------:R-:W-:Y:S05]  /*0070*/  @P0 EXIT ;  /* 0x000000000000094d */ /* 0x000fea0003800000 */
[----:B------:R-:W0:Y:S01]  /*0080*/  LDC.64 R2, c[0x0][0x388] ;  /* 0x0000e200ff027b82 */ /* 0x000e220000000a00 */
[----:B------:R-:W1:Y:S01]  /*0090*/  LDCU.64 UR6, c[0x0][0x358] ;  /* 0x00006b00ff0677ac */ /* 0x000e620008000a00 */
[----:B------:R-:W-:-:S06]  /*00a0*/  USHF.L.U32 UR4, UR5, 0x5, URZ ;  /* 0x0000000505047899 */ /* 0x000fcc00080006ff */
[----:B------:R-:W2:Y:S01]  /*00b0*/  LDC.64 R4, c[0x0][0x380] ;  /* 0x0000e000ff047b82 */ /* 0x000ea20000000a00 */
[----:B------:R-:W-:-:S05]  /*00c0*/  LOP3.LUT R7, R7, UR4, RZ, 0xfc, !PT ;  /* 0x0000000407077c12 */ /* 0x000fca000f8efcff */
[----:B0-----:R-:W-:-:S06]  /*00d0*/  IMAD.WIDE.U32 R2, R7, 0x4, R2 ;  /* 0x0000000407027825 */ /* 0x001fcc00078e0002 */
[----:B-1----:R-:W3:Y:S01]  /*00e0*/  LDG.E.CONSTANT R2, desc[UR6][R2.64] ;  /* 0x0000000602027981 */ /* 0x002ee2000c1e9900 */
[----:B--2---:R-:W-:Y:S01]  /*00f0*/  IMAD.WIDE.U32 R4, R7, 0x4, R4 ;  /* 0x0000000407047825 */ /* 0x004fe200078e0004 */
[----:B---3--:R-:W0:Y:S04]  /*0100*/  FRND.CEIL R9, R2 ;  /* 0x0000000200097307 */ /* 0x008e280000209000 */
[----:B0-----:R-:W-:Y:S01]  /*0110*/  STG.E desc[UR6][R4.64], R9 ;  /* 0x0000000904007986 */ /* 0x001fe2000c101906 */
[----:B------:R-:W-:Y:S05]  /*0120*/  EXIT ;  /* 0x000000000000794d */ /* 0x000fea0003800000 */
.L_x_0:
[----:B------:R-:W-:-:S00]  /*0130*/  BRA `(.L_x_0) ;  /* 0xfffffffc00fc7947 */ /* 0x000fc0000383ffff */
[----:B------:R-:W-:-:S00]  /*0140*/  NOP ;  /* 0x0000000000007918 */ /* 0x000fc00000000000 */
        /* <DEDUP_REMOVED lines=11> */
.L_x_1:


//--------------------- .nv.shared.reserved.0     --------------------------
	.section	.nv.shared.reserved.0,"aw",@nobits
	.weak		__nv_reservedSMEM_offset_0_alias
	.size		__nv_reservedSMEM_offset_0_alias, 0, 64
	.other		__nv_reservedSMEM_offset_0_alias,@"STO_CUDA_RESERVED_SHARED STV_DEFAULT"
__nv_reservedSMEM_offset_0_alias:
	.zero		0
	.zero		64


//--------------------- .nv.constant0.default_function_kernel --------------------------
	.section	.nv.constant0.default_function_kernel,"a",@progbits
	.sectionflags	@""
	.align	4
.nv.constant0.default_function_kernel:
	.zero		912


//--------------------- SYMBOLS --------------------------

	.type		.nv.reservedSmem.offset0,@object
	.size		.nv.reservedSmem.offset0,0x4
